	.headerflags	@"EF_CUDA_TEXMODE_UNIFIED EF_CUDA_64BIT_ADDRESS EF_CUDA_ACCELERATORS EF_CUDA_SM90 EF_CUDA_VIRTUAL_SM(EF_CUDA_SM90)"
	.elftype	@"ET_EXEC"


//--------------------- .nv.info                  --------------------------
	.section	.nv.info,"",@"SHT_CUDA_INFO"
	.align	4


	//----- nvinfo : EIATTR_REGCOUNT
	.align		4
        /*0000*/ 	.byte	0x04, 0x2f
        /*0002*/ 	.short	(.L_1 - .L_0)
	.align		4
.L_0:
        /*0004*/ 	.word	index@(triton_poi_fused_mean_1)
        /*0008*/ 	.word	0x00000016


	//----- nvinfo : EIATTR_MIN_STACK_SIZE
	.align		4
.L_1:
        /*000c*/ 	.byte	0x04, 0x12
        /*000e*/ 	.short	(.L_3 - .L_2)
	.align		4
.L_2:
        /*0010*/ 	.word	index@(triton_poi_fused_mean_1)
        /*0014*/ 	.word	0x00000000


	//----- nvinfo : EIATTR_FRAME_SIZE
	.align		4
.L_3:
        /*0018*/ 	.byte	0x04, 0x11
        /*001a*/ 	.short	(.L_5 - .L_4)
	.align		4
.L_4:
        /*001c*/ 	.word	index@(triton_poi_fused_mean_1)
        /*0020*/ 	.word	0x00000000


	//----- nvinfo : EIATTR_MIN_STACK_SIZE
	.align		4
.L_5:
        /*0024*/ 	.byte	0x04, 0x12
        /*0026*/ 	.short	(.L_7 - .L_6)
	.align		4
.L_6:
        /*0028*/ 	.word	index@(triton_poi_fused_mean_1)
        /*002c*/ 	.word	0x00000000
.L_7:


//--------------------- .nv.info.triton_poi_fused_mean_1 --------------------------
	.section	.nv.info.triton_poi_fused_mean_1,"",@"SHT_CUDA_INFO"
	.sectionflags	@""
	.align	4


	//----- nvinfo : EIATTR_CUDA_API_VERSION
	.align		4
        /*0000*/ 	.byte	0x04, 0x37
        /*0002*/ 	.short	(.L_9 - .L_8)
.L_8:
        /*0004*/ 	.word	0x0000007c


	//----- nvinfo : EIATTR_KPARAM_INFO
	.align		4
.L_9:
        /*0008*/ 	.byte	0x04, 0x17
        /*000a*/ 	.short	(.L_11 - .L_10)
.L_10:
        /*000c*/ 	.word	0x00000000
        /*0010*/ 	.short	0x0002
        /*0012*/ 	.short	0x0010
        /*0014*/ 	.byte	0x00, 0xf0, 0x11, 0x00


	//----- nvinfo : EIATTR_KPARAM_INFO
	.align		4
.L_11:
        /*0018*/ 	.byte	0x04, 0x17
        /*001a*/ 	.short	(.L_13 - .L_12)
.L_12:
        /*001c*/ 	.word	0x00000000
        /*0020*/ 	.short	0x0001
        /*0022*/ 	.short	0x0008
        /*0024*/ 	.byte	0x00, 0xf4, 0x21, 0x00


	//----- nvinfo : EIATTR_KPARAM_INFO
	.align		4
.L_13:
        /*0028*/ 	.byte	0x04, 0x17
        /*002a*/ 	.short	(.L_15 - .L_14)
.L_14:
        /*002c*/ 	.word	0x00000000
        /*0030*/ 	.short	0x0000
        /*0032*/ 	.short	0x0000
        /*0034*/ 	.byte	0x00, 0xf4, 0x21, 0x00


	//----- nvinfo : EIATTR_SPARSE_MMA_MASK
	.align		4
.L_15:
        /*0038*/ 	.byte	0x03, 0x50
        /*003a*/ 	.short	0x0000


	//----- nvinfo : EIATTR_MAXREG_COUNT
	.align		4
        /*003c*/ 	.byte	0x03, 0x1b
        /*003e*/ 	.short	0x00ff


	//----- nvinfo : EIATTR_EXIT_INSTR_OFFSETS
	.align		4
        /*0040*/ 	.byte	0x04, 0x1c
        /*0042*/ 	.short	(.L_17 - .L_16)


	//   ....[0]....
.L_16:
        /*0044*/ 	.word	0x00000220


	//   ....[1]....
        /*0048*/ 	.word	0x00000250


	//----- nvinfo : EIATTR_REQNTID
	.align		4
.L_17:
        /*004c*/ 	.byte	0x04, 0x10
        /*004e*/ 	.short	(.L_19 - .L_18)
.L_18:
        /*0050*/ 	.word	0x00000080
        /*0054*/ 	.word	0x00000001
        /*0058*/ 	.word	0x00000001


	//----- nvinfo : EIATTR_CBANK_PARAM_SIZE
	.align		4
.L_19:
        /*005c*/ 	.byte	0x03, 0x19
        /*005e*/ 	.short	0x0014


	//----- nvinfo : EIATTR_PARAM_CBANK
	.align		4
        /*0060*/ 	.byte	0x04, 0x0a
        /*0062*/ 	.short	(.L_21 - .L_20)
	.align		4
.L_20:
        /*0064*/ 	.word	index@(.nv.constant0.triton_poi_fused_mean_1)
        /*0068*/ 	.short	0x0210
        /*006a*/ 	.short	0x0014


	//----- nvinfo : EIATTR_SW_WAR
	.align		4
.L_21:
        /*006c*/ 	.byte	0x04, 0x36
        /*006e*/ 	.short	(.L_23 - .L_22)
.L_22:
        /*0070*/ 	.word	0x00000008
.L_23:


//--------------------- .nv.callgraph             --------------------------
	.section	.nv.callgraph,"",@"SHT_CUDA_CALLGRAPH"
	.align	4
	.sectionentsize	8
	.align		4
        /*0000*/ 	.word	0x00000000
	.align		4
        /*0004*/ 	.word	0xffffffff
	.align		4
        /*0008*/ 	.word	0x00000000
	.align		4
        /*000c*/ 	.word	0xfffffffe
	.align		4
        /*0010*/ 	.word	0x00000000
	.align		4
        /*0014*/ 	.word	0xfffffffd
	.align		4
        /*0018*/ 	.word	0x00000000
	.align		4
        /*001c*/ 	.word	0xfffffffc


//--------------------- .text.triton_poi_fused_mean_1 --------------------------
	.section	.text.triton_poi_fused_mean_1,"ax",@progbits
	.align	128
        .global         triton_poi_fused_mean_1
        .type           triton_poi_fused_mean_1,@function
        .size           triton_poi_fused_mean_1,(.L_x_1 - triton_poi_fused_mean_1)
        .other          triton_poi_fused_mean_1,@"STO_CUDA_ENTRY STV_DEFAULT"
triton_poi_fused_mean_1:
.text.triton_poi_fused_mean_1:
[----:B------:R-:W0:Y:S02]  /*0000*/  LDC R1, c[0x0][0x28] ;  /* 0x00000a00ff017b82 */ /* 0x000e240000000800 */
[----:B------:R-:W1:Y:S01]  /*0010*/  S2R R0, SR_TID.X ;  /* 0x0000000000007919 */ /* 0x000e620000002100 */
[----:B------:R-:W2:Y:S01]  /*0020*/  LDC.64 R2, c[0x0][0x210] ;  /* 0x00008400ff027b82 */ /* 0x000ea20000000a00 */
[----:B------:R-:W-:Y:S01]  /*0030*/  CS2R R12, SRZ ;  /* 0x00000000000c7805 */ /* 0x000fe2000001ff00 */
[----:B------:R-:W-:Y:S01]  /*0040*/  ULDC.64 UR4, c[0x0][0x208] ;  /* 0x0000820000047ab9 */ /* 0x000fe20000000a00 */
[----:B------:R-:W3:Y:S01]  /*0050*/  S2R R5, SR_CTAID.X ;  /* 0x0000000000057919 */ /* 0x000ee20000002500 */
[----:B------:R-:W-:Y:S02]  /*0060*/  CS2R R14, SRZ ;  /* 0x00000000000e7805 */ /* 0x000fe4000001ff00 */
[----:B-1----:R-:W-:-:S04]  /*0070*/  LOP3.LUT R0, R0, 0x7f, RZ, 0xc0, !PT ;  /* 0x0000007f00007812 */ /* 0x002fc800078ec0ff */
[----:B---3--:R-:W-:-:S04]  /*0080*/  LEA R0, R5, R0, 0x7 ;  /* 0x0000000005007211 */ /* 0x008fc800078e38ff */
[C---:B------:R-:W-:Y:S01]  /*0090*/  ISETP.GE.AND P0, PT, R0.reuse, 0x100, PT ;  /* 0x000001000000780c */ /* 0x040fe20003f06270 */
[----:B------:R-:W-:-:S04]  /*00a0*/  IMAD R11, R0, 0x6, RZ ;  /* 0x00000006000b7824 */ /* 0x000fc800078e02ff */
[--C-:B--2---:R-:W-:Y:S01]  /*00b0*/  IMAD.WIDE R4, R11, 0x4, R2.reuse ;  /* 0x000000040b047825 */ /* 0x104fe200078e0202 */
[----:B------:R-:W-:Y:S02]  /*00c0*/  IADD3 R7, R11, 0x2, RZ ;  /* 0x000000020b077810 */ /* 0x000fe40007ffe0ff */
[----:B------:R-:W-:Y:S02]  /*00d0*/  IADD3 R9, R11, 0x3, RZ ;  /* 0x000000030b097810 */ /* 0x000fe40007ffe0ff */
[----:B------:R-:W-:Y:S01]  /*00e0*/  IADD3 R17, R11, 0x4, RZ ;  /* 0x000000040b117810 */ /* 0x000fe20007ffe0ff */
[--C-:B------:R-:W-:Y:S02]  /*00f0*/  IMAD.WIDE R6, R7, 0x4, R2.reuse ;  /* 0x0000000407067825 */ /* 0x100fe400078e0202 */
[----:B------:R-:W2:Y:S04]  /*0100*/  @!P0 LDG.E.EL R12, desc[UR4][R4.64] ;  /* 0x00000004040c8981 */ /* 0x000ea8000c2e1900 */
[----:B------:R1:W2:Y:S01]  /*0110*/  @!P0 LDG.E.EL R13, desc[UR4][R4.64+0x4] ;  /* 0x00000404040d8981 */ /* 0x0002a2000c2e1900 */
[----:B------:R-:W-:Y:S01]  /*0120*/  IMAD.WIDE R8, R9, 0x4, R2 ;  /* 0x0000000409087825 */ /* 0x000fe200078e0202 */
[----:B------:R-:W-:-:S02]  /*0130*/  IADD3 R19, R11, 0x5, RZ ;  /* 0x000000050b137810 */ /* 0x000fc40007ffe0ff */
[----:B------:R-:W3:Y:S01]  /*0140*/  @!P0 LDG.E.EL R14, desc[UR4][R6.64] ;  /* 0x00000004060e8981 */ /* 0x000ee2000c2e1900 */
[--C-:B------:R-:W-:Y:S01]  /*0150*/  IMAD.WIDE R10, R17, 0x4, R2.reuse ;  /* 0x00000004110a7825 */ /* 0x100fe200078e0202 */
[----:B------:R-:W-:Y:S02]  /*0160*/  CS2R R16, SRZ ;  /* 0x0000000000107805 */ /* 0x000fe4000001ff00 */
[----:B------:R-:W4:Y:S01]  /*0170*/  @!P0 LDG.E.EL R15, desc[UR4][R8.64] ;  /* 0x00000004080f8981 */ /* 0x000f22000c2e1900 */
[----:B------:R-:W-:Y:S01]  /*0180*/  IMAD.WIDE R2, R19, 0x4, R2 ;  /* 0x0000000413027825 */ /* 0x000fe200078e0202 */
[----:B-1----:R-:W1:Y:S02]  /*0190*/  LDC.64 R4, c[0x0][0x218] ;  /* 0x00008600ff047b82 */ /* 0x002e640000000a00 */
[----:B------:R-:W5:Y:S04]  /*01a0*/  @!P0 LDG.E.EL R16, desc[UR4][R10.64] ;  /* 0x000000040a108981 */ /* 0x000f68000c2e1900 */
[----:B------:R-:W5:Y:S01]  /*01b0*/  @!P0 LDG.E.EL R17, desc[UR4][R2.64] ;  /* 0x0000000402118981 */ /* 0x000f62000c2e1900 */
[----:B-1----:R-:W-:-:S04]  /*01c0*/  IMAD.WIDE R4, R0, 0x4, R4 ;  /* 0x0000000400047825 */ /* 0x002fc800078e0204 */
[----:B--2---:R-:W-:-:S04]  /*01d0*/  FADD R13, R13, R12 ;  /* 0x0000000c0d0d7221 */ /* 0x004fc80000000000 */
[----:B---3--:R-:W-:-:S04]  /*01e0*/  FADD R14, R13, R14 ;  /* 0x0000000e0d0e7221 */ /* 0x008fc80000000000 */
[----:B----4-:R-:W-:-:S04]  /*01f0*/  FADD R15, R14, R15 ;  /* 0x0000000f0e0f7221 */ /* 0x010fc80000000000 */
[----:B-----5:R-:W-:-:S04]  /*0200*/  FADD R16, R15, R16 ;  /* 0x000000100f107221 */ /* 0x020fc80000000000 */
[----:B------:R-:W-:Y:S01]  /*0210*/  FADD R16, R16, R17 ;  /* 0x0000001110107221 */ /* 0x000fe20000000000 */
[----:B------:R-:W-:Y:S06]  /*0220*/  @P0 EXIT ;  /* 0x000000000000094d */ /* 0x000fec0003800000 */
[----:B------:R-:W-:-:S05]  /*0230*/  FMUL R3, R16, 0.16666667163372039795 ;  /* 0x3e2aaaab10037820 */ /* 0x000fca0000400000 */
[----:B------:R-:W-:Y:S01]  /*0240*/  STG.E desc[UR4][R4.64], R3 ;  /* 0x0000000304007986 */ /* 0x000fe2000c101904 */
[----:B------:R-:W-:Y:S05]  /*0250*/  EXIT ;  /* 0x000000000000794d */ /* 0x000fea0003800000 */
.L_x_0:
[----:B------:R-:W-:-:S00]  /*0260*/  BRA `(.L_x_0) ;  /* 0xfffffffc00fc7947 */ /* 0x000fc0000383ffff */
[----:B------:R-:W-:-:S00]  /*0270*/  NOP ;  /* 0x0000000000007918 */ /* 0x000fc00000000000 */
        /* <DEDUP_REMOVED lines=8> */
.L_x_1:


//--------------------- .nv.constant0.triton_poi_fused_mean_1 --------------------------
	.section	.nv.constant0.triton_poi_fused_mean_1,"a",@progbits
	.sectionflags	@""
	.align	4
.nv.constant0.triton_poi_fused_mean_1:
	.zero		548
